//
// Generated by NVIDIA NVVM Compiler
//
// Compiler Build ID: CL-36424714
// Cuda compilation tools, release 13.0, V13.0.88
// Based on NVVM 20.0.0
//

.version 9.0
.target sm_100
.address_size 64

	// .globl	_Z12mandelKernelPiiffffiii

.visible .entry _Z12mandelKernelPiiffffiii(
	.param .u64 .ptr .align 1 _Z12mandelKernelPiiffffiii_param_0,
	.param .u32 _Z12mandelKernelPiiffffiii_param_1,
	.param .f32 _Z12mandelKernelPiiffffiii_param_2,
	.param .f32 _Z12mandelKernelPiiffffiii_param_3,
	.param .f32 _Z12mandelKernelPiiffffiii_param_4,
	.param .f32 _Z12mandelKernelPiiffffiii_param_5,
	.param .u32 _Z12mandelKernelPiiffffiii_param_6,
	.param .u32 _Z12mandelKernelPiiffffiii_param_7,
	.param .u32 _Z12mandelKernelPiiffffiii_param_8
)
{
	.reg .pred 	%p<5>;
	.reg .b32 	%r<23>;
	.reg .b32 	%f<20>;
	.reg .b64 	%rd<5>;

	ld.param.u64 	%rd1, [_Z12mandelKernelPiiffffiii_param_0];
	ld.param.u32 	%r9, [_Z12mandelKernelPiiffffiii_param_1];
	ld.param.f32 	%f9, [_Z12mandelKernelPiiffffiii_param_2];
	ld.param.f32 	%f10, [_Z12mandelKernelPiiffffiii_param_3];
	ld.param.f32 	%f11, [_Z12mandelKernelPiiffffiii_param_4];
	ld.param.f32 	%f12, [_Z12mandelKernelPiiffffiii_param_5];
	ld.param.u32 	%r7, [_Z12mandelKernelPiiffffiii_param_6];
	ld.param.u32 	%r10, [_Z12mandelKernelPiiffffiii_param_7];
	ld.param.u32 	%r8, [_Z12mandelKernelPiiffffiii_param_8];
	mov.u32 	%r11, %ctaid.x;
	mov.u32 	%r12, %ntid.x;
	mov.u32 	%r13, %tid.x;
	mad.lo.s32 	%r1, %r11, %r12, %r13;
	mov.u32 	%r14, %ctaid.y;
	mov.u32 	%r15, %ntid.y;
	mov.u32 	%r16, %tid.y;
	mad.lo.s32 	%r2, %r14, %r15, %r16;
	mad.lo.s32 	%r3, %r9, %r2, %r1;
	div.s32 	%r17, %r3, %r8;
	setp.ne.s32 	%p1, %r17, %r10;
	@%p1 bra 	$L__BB0_6;
	cvt.rn.f32.s32 	%f13, %r1;
	fma.rn.f32 	%f1, %f9, %f13, %f11;
	cvt.rn.f32.u32 	%f14, %r2;
	fma.rn.f32 	%f2, %f10, %f14, %f12;
	setp.lt.s32 	%p2, %r7, 1;
	mov.b32 	%r22, 0;
	@%p2 bra 	$L__BB0_5;
	mov.b32 	%r21, 0;
	mov.f32 	%f18, %f2;
	mov.f32 	%f19, %f1;
$L__BB0_3:
	mul.f32 	%f5, %f19, %f19;
	mul.f32 	%f6, %f18, %f18;
	add.f32 	%f15, %f5, %f6;
	setp.gt.f32 	%p3, %f15, 0f40800000;
	mov.u32 	%r22, %r21;
	@%p3 bra 	$L__BB0_5;
	sub.f32 	%f16, %f5, %f6;
	add.f32 	%f17, %f19, %f19;
	add.f32 	%f19, %f1, %f16;
	fma.rn.f32 	%f18, %f17, %f18, %f2;
	add.s32 	%r21, %r21, 1;
	setp.ne.s32 	%p4, %r21, %r7;
	mov.u32 	%r22, %r7;
	@%p4 bra 	$L__BB0_3;
$L__BB0_5:
	rem.s32 	%r20, %r3, %r8;
	cvta.to.global.u64 	%rd2, %rd1;
	mul.wide.s32 	%rd3, %r20, 4;
	add.s64 	%rd4, %rd2, %rd3;
	st.global.u32 	[%rd4], %r22;
$L__BB0_6:
	ret;

}


// ===== COMPILED SASS (sm_100) =====

	.target	sm_100

	.elftype	@"ET_EXEC"


//--------------------- .note.nv.tkinfo           --------------------------
	.section	.note.nv.tkinfo,"",@"SHT_NOTE"
	.sectionflags	@"SHF_NOTE_NV_TKINFO"
	.tkinfo
        /*0018*/ 	.word	0x00000002
        /*0030*/ 	.string	""
        /*0030*/ 	.string	"ptxas"
        /*0030*/ 	.string	"Cuda compilation tools, release 13.0, V13.0.88"
        /*0030*/ 	.string	"Build cuda_13.0.r13.0/compiler.36424714_0"
        /*0030*/ 	.string	"-arch sm_100 -m 64 "



//--------------------- .note.nv.cuinfo           --------------------------
	.section	.note.nv.cuinfo,"",@"SHT_NOTE"
	.sectionflags	@"SHF_NOTE_NV_CUINFO"
        /*0018*/ 	.short	0x0002
        /*001a*/ 	.short	0x0064
        /*001c*/ 	.short	0x0082
	.zero		2


//--------------------- .nv.info                  --------------------------
	.section	.nv.info,"",@"SHT_CUDA_INFO"
	.align	4


	//----- nvinfo : EIATTR_REGCOUNT
	.align		4
        /*0000*/ 	.byte	0x04, 0x2f
        /*0002*/ 	.short	(.L_1 - .L_0)
	.align		4
.L_0:
        /*0004*/ 	.word	index@(_Z12mandelKernelPiiffffiii)
        /*0008*/ 	.word	0x0000000e


	//----- nvinfo : EIATTR_FRAME_SIZE
	.align		4
.L_1:
        /*000c*/ 	.byte	0x04, 0x11
        /*000e*/ 	.short	(.L_3 - .L_2)
	.align		4
.L_2:
        /*0010*/ 	.word	index@(_Z12mandelKernelPiiffffiii)
        /*0014*/ 	.word	0x00000000


	//----- nvinfo : EIATTR_MIN_STACK_SIZE
	.align		4
.L_3:
        /*0018*/ 	.byte	0x04, 0x12
        /*001a*/ 	.short	(.L_5 - .L_4)
	.align		4
.L_4:
        /*001c*/ 	.word	index@(_Z12mandelKernelPiiffffiii)
        /*0020*/ 	.word	0x00000000
.L_5:


//--------------------- .nv.compat                --------------------------
	.section	.nv.compat,"",@"SHT_CUDA_COMPAT_INFO"
	.align	4
        /*0000*/ 	.byte	0x02, 0x09, 0x00, 0x00, 0x02, 0x02, 0x01, 0x00, 0x02, 0x05, 0x05, 0x00, 0x03, 0x07, 0x01, 0x01
        /*0010*/ 	.byte	0x02, 0x03, 0x00, 0x00, 0x02, 0x06, 0x01, 0x00, 0x04, 0x0b, 0x08, 0x00, 0x01, 0x00, 0x00, 0x00
        /*0020*/ 	.byte	0x00, 0x00, 0x00, 0x00


//--------------------- .nv.info._Z12mandelKernelPiiffffiii --------------------------
	.section	.nv.info._Z12mandelKernelPiiffffiii,"",@"SHT_CUDA_INFO"
	.sectionflags	@""
	.align	4


	//----- nvinfo : EIATTR_CUDA_API_VERSION
	.align		4
        /*0000*/ 	.byte	0x04, 0x37
        /*0002*/ 	.short	(.L_7 - .L_6)
.L_6:
        /*0004*/ 	.word	0x00000082


	//----- nvinfo : EIATTR_KPARAM_INFO
	.align		4
.L_7:
        /*0008*/ 	.byte	0x04, 0x17
        /*000a*/ 	.short	(.L_9 - .L_8)
.L_8:
        /*000c*/ 	.word	0x00000000
        /*0010*/ 	.short	0x0008
        /*0012*/ 	.short	0x0024
        /*0014*/ 	.byte	0x00, 0xf0, 0x11, 0x00


	//----- nvinfo : EIATTR_KPARAM_INFO
	.align		4
.L_9:
        /*0018*/ 	.byte	0x04, 0x17
        /*001a*/ 	.short	(.L_11 - .L_10)
.L_10:
        /*001c*/ 	.word	0x00000000
        /*0020*/ 	.short	0x0007
        /*0022*/ 	.short	0x0020
        /*0024*/ 	.byte	0x00, 0xf0, 0x11, 0x00


	//----- nvinfo : EIATTR_KPARAM_INFO
	.align		4
.L_11:
        /*0028*/ 	.byte	0x04, 0x17
        /*002a*/ 	.short	(.L_13 - .L_12)
.L_12:
        /*002c*/ 	.word	0x00000000
        /*0030*/ 	.short	0x0006
        /*0032*/ 	.short	0x001c
        /*0034*/ 	.byte	0x00, 0xf0, 0x11, 0x00


	//----- nvinfo : EIATTR_KPARAM_INFO
	.align		4
.L_13:
        /*0038*/ 	.byte	0x04, 0x17
        /*003a*/ 	.short	(.L_15 - .L_14)
.L_14:
        /*003c*/ 	.word	0x00000000
        /*0040*/ 	.short	0x0005
        /*0042*/ 	.short	0x0018
        /*0044*/ 	.byte	0x00, 0xf0, 0x11, 0x00


	//----- nvinfo : EIATTR_KPARAM_INFO
	.align		4
.L_15:
        /*0048*/ 	.byte	0x04, 0x17
        /*004a*/ 	.short	(.L_17 - .L_16)
.L_16:
        /*004c*/ 	.word	0x00000000
        /*0050*/ 	.short	0x0004
        /*0052*/ 	.short	0x0014
        /*0054*/ 	.byte	0x00, 0xf0, 0x11, 0x00


	//----- nvinfo : EIATTR_KPARAM_INFO
	.align		4
.L_17:
        /*0058*/ 	.byte	0x04, 0x17
        /*005a*/ 	.short	(.L_19 - .L_18)
.L_18:
        /*005c*/ 	.word	0x00000000
        /*0060*/ 	.short	0x0003
        /*0062*/ 	.short	0x0010
        /*0064*/ 	.byte	0x00, 0xf0, 0x11, 0x00


	//----- nvinfo : EIATTR_KPARAM_INFO
	.align		4
.L_19:
        /*0068*/ 	.byte	0x04, 0x17
        /*006a*/ 	.short	(.L_21 - .L_20)
.L_20:
        /*006c*/ 	.word	0x00000000
        /*0070*/ 	.short	0x0002
        /*0072*/ 	.short	0x000c
        /*0074*/ 	.byte	0x00, 0xf0, 0x11, 0x00


	//----- nvinfo : EIATTR_KPARAM_INFO
	.align		4
.L_21:
        /*0078*/ 	.byte	0x04, 0x17
        /*007a*/ 	.short	(.L_23 - .L_22)
.L_22:
        /*007c*/ 	.word	0x00000000
        /*0080*/ 	.short	0x0001
        /*0082*/ 	.short	0x0008
        /*0084*/ 	.byte	0x00, 0xf0, 0x11, 0x00


	//----- nvinfo : EIATTR_KPARAM_INFO
	.align		4
.L_23:
        /*0088*/ 	.byte	0x04, 0x17
        /*008a*/ 	.short	(.L_25 - .L_24)
.L_24:
        /*008c*/ 	.word	0x00000000
        /*0090*/ 	.short	0x0000
        /*0092*/ 	.short	0x0000
        /*0094*/ 	.byte	0x00, 0xf5, 0x21, 0x00


	//----- nvinfo : EIATTR_SPARSE_MMA_MASK
	.align		4
.L_25:
        /*0098*/ 	.byte	0x03, 0x50
        /*009a*/ 	.short	0x0000


	//----- nvinfo : EIATTR_MAXREG_COUNT
	.align		4
        /*009c*/ 	.byte	0x03, 0x1b
        /*009e*/ 	.short	0x00ff


	//----- nvinfo : EIATTR_MERCURY_ISA_VERSION
	.align		4
        /*00a0*/ 	.byte	0x03, 0x5f
        /*00a2*/ 	.short	0x0101


	//----- nvinfo : EIATTR_VRC_CTA_INIT_COUNT
	.align		4
        /*00a4*/ 	.byte	0x02, 0x4a
	.zero		1
	.zero		1


	//----- nvinfo : EIATTR_EXIT_INSTR_OFFSETS
	.align		4
        /*00a8*/ 	.byte	0x04, 0x1c
        /*00aa*/ 	.short	(.L_27 - .L_26)


	//   ....[0]....
.L_26:
        /*00ac*/ 	.word	0x00000270


	//   ....[1]....
        /*00b0*/ 	.word	0x00000610


	//----- nvinfo : EIATTR_CRS_STACK_SIZE
	.align		4
.L_27:
        /*00b4*/ 	.byte	0x04, 0x1e
        /*00b6*/ 	.short	(.L_29 - .L_28)
.L_28:
        /*00b8*/ 	.word	0x00000000


	//----- nvinfo : EIATTR_CBANK_PARAM_SIZE
	.align		4
.L_29:
        /*00bc*/ 	.byte	0x03, 0x19
        /*00be*/ 	.short	0x0028


	//----- nvinfo : EIATTR_PARAM_CBANK
	.align		4
        /*00c0*/ 	.byte	0x04, 0x0a
        /*00c2*/ 	.short	(.L_31 - .L_30)
	.align		4
.L_30:
        /*00c4*/ 	.word	index@(.nv.constant0._Z12mandelKernelPiiffffiii)
        /*00c8*/ 	.short	0x0380
        /*00ca*/ 	.short	0x0028


	//----- nvinfo : EIATTR_SW_WAR
	.align		4
.L_31:
        /*00cc*/ 	.byte	0x04, 0x36
        /*00ce*/ 	.short	(.L_33 - .L_32)
.L_32:
        /*00d0*/ 	.word	0x00000008
.L_33:


//--------------------- .nv.callgraph             --------------------------
	.section	.nv.callgraph,"",@"SHT_CUDA_CALLGRAPH"
	.align	4
	.sectionentsize	8
	.align		4
        /*0000*/ 	.word	0x00000000
	.align		4
        /*0004*/ 	.word	0xffffffff
	.align		4
        /*0008*/ 	.word	0x00000000
	.align		4
        /*000c*/ 	.word	0xfffffffe
	.align		4
        /*0010*/ 	.word	0x00000000
	.align		4
        /*0014*/ 	.word	0xfffffffd
	.align		4
        /*0018*/ 	.word	0x00000000
	.align		4
        /*001c*/ 	.word	0xfffffffc


//--------------------- .text._Z12mandelKernelPiiffffiii --------------------------
	.section	.text._Z12mandelKernelPiiffffiii,"ax",@progbits
	.align	128
        .global         _Z12mandelKernelPiiffffiii
        .type           _Z12mandelKernelPiiffffiii,@function
        .size           _Z12mandelKernelPiiffffiii,(.L_x_4 - _Z12mandelKernelPiiffffiii)
        .other          _Z12mandelKernelPiiffffiii,@"STO_CUDA_ENTRY STV_DEFAULT"
_Z12mandelKernelPiiffffiii:
.text._Z12mandelKernelPiiffffiii:
[----:B------:R-:W-:Y:S08]  /*0000*/  LDC R1, c[0x0][0x37c] ;  /* 0x0000df00ff017b82 */ /* 0x000ff00000000800 */
[----:B------:R-:W0:Y:S01]  /*0010*/  LDC R11, c[0x0][0x3a4] ;  /* 0x0000e900ff0b7b82 */ /* 0x000e220000000800 */
[----:B------:R-:W1:Y:S01]  /*0020*/  S2R R5, SR_TID.X ;  /* 0x0000000000057919 */ /* 0x000e620000002100 */
[----:B------:R-:W2:Y:S01]  /*0030*/  LDCU UR6, c[0x0][0x388] ;  /* 0x00007100ff0677ac */ /* 0x000ea20008000800 */
[----:B------:R-:W3:Y:S05]  /*0040*/  S2R R7, SR_TID.Y ;  /* 0x0000000000077919 */ /* 0x000eea0000002200 */
[----:B------:R-:W1:Y:S08]  /*0050*/  S2UR UR4, SR_CTAID.X ;  /* 0x00000000000479c3 */ /* 0x000e700000002500 */
[----:B------:R-:W1:Y:S01]  /*0060*/  LDC R4, c[0x0][0x360] ;  /* 0x0000d800ff047b82 */ /* 0x000e620000000800 */
[----:B0-----:R-:W-:-:S07]  /*0070*/  IABS R9, R11 ;  /* 0x0000000b00097213 */ /* 0x001fce0000000000 */
[----:B------:R-:W3:Y:S01]  /*0080*/  S2UR UR5, SR_CTAID.Y ;  /* 0x00000000000579c3 */ /* 0x000ee20000002600 */
[----:B------:R-:W0:Y:S07]  /*0090*/  I2F.RP R0, R9 ;  /* 0x0000000900007306 */ /* 0x000e2e0000209400 */
[----:B------:R-:W3:Y:S01]  /*00a0*/  LDC R6, c[0x0][0x364] ;  /* 0x0000d900ff067b82 */ /* 0x000ee20000000800 */
[----:B-1----:R-:W-:Y:S01]  /*00b0*/  IMAD R4, R4, UR4, R5 ;  /* 0x0000000404047c24 */ /* 0x002fe2000f8e0205 */
[----:B------:R-:W1:Y:S01]  /*00c0*/  LDCU UR4, c[0x0][0x3a0] ;  /* 0x00007400ff0477ac */ /* 0x000e620008000800 */
[----:B0-----:R-:W0:Y:S01]  /*00d0*/  MUFU.RCP R0, R0 ;  /* 0x0000000000007308 */ /* 0x001e220000001000 */
[----:B---3--:R-:W-:-:S02]  /*00e0*/  IMAD R5, R6, UR5, R7 ;  /* 0x0000000506057c24 */ /* 0x008fc4000f8e0207 */
[----:B0-----:R-:W-:-:S05]  /*00f0*/  VIADD R2, R0, 0xffffffe ;  /* 0x0ffffffe00027836 */ /* 0x001fca0000000000 */
[----:B------:R0:W3:Y:S02]  /*0100*/  F2I.FTZ.U32.TRUNC.NTZ R3, R2 ;  /* 0x0000000200037305 */ /* 0x0000e4000021f000 */
[----:B0-----:R-:W-:Y:S02]  /*0110*/  IMAD.MOV.U32 R2, RZ, RZ, RZ ;  /* 0x000000ffff027224 */ /* 0x001fe400078e00ff */
[----:B---3--:R-:W-:-:S05]  /*0120*/  IMAD.MOV R0, RZ, RZ, -R3 ;  /* 0x000000ffff007224 */ /* 0x008fca00078e0a03 */
[----:B------:R-:W-:Y:S01]  /*0130*/  MOV R6, R0 ;  /* 0x0000000000067202 */ /* 0x000fe20000000f00 */
[----:B--2---:R-:W-:-:S04]  /*0140*/  IMAD R0, R5, UR6, R4 ;  /* 0x0000000605007c24 */ /* 0x004fc8000f8e0204 */
[----:B------:R-:W-:Y:S01]  /*0150*/  IMAD R7, R6, R9, RZ ;  /* 0x0000000906077224 */ /* 0x000fe200078e02ff */
[----:B------:R-:W-:-:S03]  /*0160*/  IABS R6, R0 ;  /* 0x0000000000067213 */ /* 0x000fc60000000000 */
[----:B------:R-:W-:Y:S01]  /*0170*/  IMAD.HI.U32 R3, R3, R7, R2 ;  /* 0x0000000703037227 */ /* 0x000fe200078e0002 */
[----:B------:R-:W-:-:S05]  /*0180*/  MOV R2, R6 ;  /* 0x0000000600027202 */ /* 0x000fca0000000f00 */
[----:B------:R-:W-:-:S04]  /*0190*/  IMAD.HI.U32 R3, R3, R2, RZ ;  /* 0x0000000203037227 */ /* 0x000fc800078e00ff */
[----:B------:R-:W-:-:S04]  /*01a0*/  IMAD.MOV R6, RZ, RZ, -R3 ;  /* 0x000000ffff067224 */ /* 0x000fc800078e0a03 */
[----:B------:R-:W-:-:S05]  /*01b0*/  IMAD R2, R9, R6, R2 ;  /* 0x0000000609027224 */ /* 0x000fca00078e0202 */
[----:B------:R-:W-:-:S13]  /*01c0*/  ISETP.GT.U32.AND P2, PT, R9, R2, PT ;  /* 0x000000020900720c */ /* 0x000fda0003f44070 */
[-C--:B------:R-:W-:Y:S01]  /*01d0*/  @!P2 IADD3 R2, PT, PT, R2, -R9.reuse, RZ ;  /* 0x800000090202a210 */ /* 0x080fe20007ffe0ff */
[----:B------:R-:W-:Y:S01]  /*01e0*/  @!P2 VIADD R3, R3, 0x1 ;  /* 0x000000010303a836 */ /* 0x000fe20000000000 */
[----:B------:R-:W-:Y:S02]  /*01f0*/  ISETP.NE.AND P2, PT, R11, RZ, PT ;  /* 0x000000ff0b00720c */ /* 0x000fe40003f45270 */
[----:B------:R-:W-:Y:S02]  /*0200*/  ISETP.GE.U32.AND P0, PT, R2, R9, PT ;  /* 0x000000090200720c */ /* 0x000fe40003f06070 */
[----:B------:R-:W-:-:S04]  /*0210*/  LOP3.LUT R2, R0, R11, RZ, 0x3c, !PT ;  /* 0x0000000b00027212 */ /* 0x000fc800078e3cff */
[----:B------:R-:W-:-:S07]  /*0220*/  ISETP.GE.AND P1, PT, R2, RZ, PT ;  /* 0x000000ff0200720c */ /* 0x000fce0003f26270 */
[----:B------:R-:W-:-:S06]  /*0230*/  @P0 IADD3 R3, PT, PT, R3, 0x1, RZ ;  /* 0x0000000103030810 */ /* 0x000fcc0007ffe0ff */
[----:B------:R-:W-:Y:S01]  /*0240*/  @!P1 IMAD.MOV R3, RZ, RZ, -R3 ;  /* 0x000000ffff039224 */ /* 0x000fe200078e0a03 */
[----:B------:R-:W-:-:S04]  /*0250*/  @!P2 LOP3.LUT R3, RZ, R11, RZ, 0x33, !PT ;  /* 0x0000000bff03a212 */ /* 0x000fc800078e33ff */
[----:B-1----:R-:W-:-:S13]  /*0260*/  ISETP.NE.AND P0, PT, R3, UR4, PT ;  /* 0x0000000403007c0c */ /* 0x002fda000bf05270 */
[----:B------:R-:W-:Y:S05]  /*0270*/  @P0 EXIT ;  /* 0x000000000000094d */ /* 0x000fea0003800000 */
[----:B------:R-:W0:Y:S01]  /*0280*/  LDC.64 R6, c[0x0][0x398] ;  /* 0x0000e600ff067b82 */ /* 0x000e220000000a00 */
[----:B------:R-:W1:Y:S01]  /*0290*/  LDCU UR4, c[0x0][0x38c] ;  /* 0x00007180ff0477ac */ /* 0x000e620008000800 */
[----:B------:R-:W-:Y:S02]  /*02a0*/  I2FP.F32.S32 R4, R4 ;  /* 0x0000000400047245 */ /* 0x000fe40000201400 */
[----:B------:R-:W-:-:S04]  /*02b0*/  I2FP.F32.U32 R5, R5 ;  /* 0x0000000500057245 */ /* 0x000fc80000201000 */
[----:B------:R-:W1:Y:S01]  /*02c0*/  LDC.64 R2, c[0x0][0x390] ;  /* 0x0000e400ff027b82 */ /* 0x000e620000000a00 */
[----:B0-----:R-:W-:Y:S01]  /*02d0*/  ISETP.GE.AND P0, PT, R7, 0x1, PT ;  /* 0x000000010700780c */ /* 0x001fe20003f06270 */
[----:B-1----:R-:W-:Y:S01]  /*02e0*/  FFMA R4, R4, UR4, R3 ;  /* 0x0000000404047c23 */ /* 0x002fe20008000003 */
[----:B------:R-:W-:Y:S01]  /*02f0*/  FFMA R5, R5, R2, R6 ;  /* 0x0000000205057223 */ /* 0x000fe20000000006 */
[----:B------:R-:W-:-:S10]  /*0300*/  HFMA2 R2, -RZ, RZ, 0, 0 ;  /* 0x00000000ff027431 */ /* 0x000fd400000001ff */
[----:B------:R-:W-:Y:S05]  /*0310*/  @!P0 BRA `(.L_x_0) ;  /* 0x0000000000508947 */ /* 0x000fea0003800000 */
[----:B------:R-:W-:Y:S01]  /*0320*/  BSSY.RECONVERGENT B0, `(.L_x_0) ;  /* 0x0000013000007945 */ /* 0x000fe20003800200 */
[----:B------:R-:W-:Y:S01]  /*0330*/  IMAD.MOV.U32 R2, RZ, RZ, RZ ;  /* 0x000000ffff027224 */ /* 0x000fe200078e00ff */
[----:B------:R-:W-:Y:S01]  /*0340*/  MOV R6, R5 ;  /* 0x0000000500067202 */ /* 0x000fe20000000f00 */
[----:B------:R-:W-:Y:S01]  /*0350*/  IMAD.MOV.U32 R3, RZ, RZ, R4 ;  /* 0x000000ffff037224 */ /* 0x000fe200078e0004 */
[----:B------:R-:W0:Y:S01]  /*0360*/  LDCU UR6, c[0x0][0x39c] ;  /* 0x00007380ff0677ac */ /* 0x000e220008000800 */
[----:B------:R-:W1:Y:S05]  /*0370*/  LDCU UR7, c[0x0][0x39c] ;  /* 0x00007380ff0777ac */ /* 0x000e6a0008000800 */
.L_x_2:
[----:B------:R-:W-:Y:S01]  /*0380*/  FMUL R7, R3, R3 ;  /* 0x0000000303077220 */ /* 0x000fe20000400000 */
[----:B------:R-:W-:-:S04]  /*0390*/  FMUL R10, R6, R6 ;  /* 0x00000006060a7220 */ /* 0x000fc80000400000 */
[----:B------:R-:W-:-:S05]  /*03a0*/  FADD R8, R7, R10 ;  /* 0x0000000a07087221 */ /* 0x000fca0000000000 */
[----:B------:R-:W-:-:S13]  /*03b0*/  FSETP.GT.AND P0, PT, R8, 4, PT ;  /* 0x408000000800780b */ /* 0x000fda0003f04000 */
[----:B------:R-:W-:Y:S05]  /*03c0*/  @P0 BRA `(.L_x_1) ;  /* 0x0000000000200947 */ /* 0x000fea0003800000 */
[----:B------:R-:W-:Y:S01]  /*03d0*/  IADD3 R2, PT, PT, R2, 0x1, RZ ;  /* 0x0000000102027810 */ /* 0x000fe20007ffe0ff */
[----:B------:R-:W-:Y:S01]  /*03e0*/  FADD R8, R3, R3 ;  /* 0x0000000303087221 */ /* 0x000fe20000000000 */
[----:B------:R-:W-:Y:S02]  /*03f0*/  FADD R3, R7, -R10 ;  /* 0x8000000a07037221 */ /* 0x000fe40000000000 */
[----:B-1----:R-:W-:Y:S01]  /*0400*/  ISETP.NE.AND P0, PT, R2, UR7, PT ;  /* 0x0000000702007c0c */ /* 0x002fe2000bf05270 */
[----:B------:R-:W-:Y:S01]  /*0410*/  FFMA R6, R8, R6, R5 ;  /* 0x0000000608067223 */ /* 0x000fe20000000005 */
[----:B------:R-:W-:-:S11]  /*0420*/  FADD R3, R4, R3 ;  /* 0x0000000304037221 */ /* 0x000fd60000000000 */
[----:B------:R-:W-:Y:S05]  /*0430*/  @P0 BRA `(.L_x_2) ;  /* 0xfffffffc00d00947 */ /* 0x000fea000383ffff */
[----:B0-----:R-:W-:-:S07]  /*0440*/  IMAD.U32 R2, RZ, RZ, UR6 ;  /* 0x00000006ff027e24 */ /* 0x001fce000f8e00ff */
.L_x_1:
[----:B01----:R-:W-:Y:S05]  /*0450*/  BSYNC.RECONVERGENT B0 ;  /* 0x0000000000007941 */ /* 0x003fea0003800200 */
.L_x_0:
[----:B------:R-:W0:Y:S01]  /*0460*/  LDC R9, c[0x0][0x3a4] ;  /* 0x0000e900ff097b82 */ /* 0x000e220000000800 */
[----:B------:R-:W-:Y:S01]  /*0470*/  ISETP.GE.AND P1, PT, R0, RZ, PT ;  /* 0x000000ff0000720c */ /* 0x000fe20003f26270 */
[----:B------:R-:W1:Y:S01]  /*0480*/  LDCU.64 UR4, c[0x0][0x358] ;  /* 0x00006b00ff0477ac */ /* 0x000e620008000a00 */
[----:B0-----:R-:W-:Y:S02]  /*0490*/  IABS R3, R9 ;  /* 0x0000000900037213 */ /* 0x001fe40000000000 */
[----:B------:R-:W-:Y:S02]  /*04a0*/  ISETP.NE.AND P2, PT, R9, RZ, PT ;  /* 0x000000ff0900720c */ /* 0x000fe40003f45270 */
[----:B------:R-:W0:Y:S08]  /*04b0*/  I2F.RP R6, R3 ;  /* 0x0000000300067306 */ /* 0x000e300000209400 */
[----:B0-----:R-:W0:Y:S02]  /*04c0*/  MUFU.RCP R6, R6 ;  /* 0x0000000600067308 */ /* 0x001e240000001000 */
[----:B0-----:R-:W-:-:S06]  /*04d0*/  IADD3 R4, PT, PT, R6, 0xffffffe, RZ ;  /* 0x0ffffffe06047810 */ /* 0x001fcc0007ffe0ff */
[----:B------:R0:W2:Y:S02]  /*04e0*/  F2I.FTZ.U32.TRUNC.NTZ R5, R4 ;  /* 0x0000000400057305 */ /* 0x0000a4000021f000 */
[----:B0-----:R-:W-:Y:S01]  /*04f0*/  MOV R4, RZ ;  /* 0x000000ff00047202 */ /* 0x001fe20000000f00 */
[----:B--2---:R-:W-:-:S04]  /*0500*/  IMAD.MOV R8, RZ, RZ, -R5 ;  /* 0x000000ffff087224 */ /* 0x004fc800078e0a05 */
[----:B------:R-:W-:Y:S01]  /*0510*/  IMAD R7, R8, R3, RZ ;  /* 0x0000000308077224 */ /* 0x000fe200078e02ff */
[----:B------:R-:W-:-:S03]  /*0520*/  IABS R8, R0 ;  /* 0x0000000000087213 */ /* 0x000fc60000000000 */
[----:B------:R-:W-:Y:S02]  /*0530*/  IMAD.HI.U32 R7, R5, R7, R4 ;  /* 0x0000000705077227 */ /* 0x000fe400078e0004 */
[----:B------:R-:W0:Y:S04]  /*0540*/  LDC.64 R4, c[0x0][0x380] ;  /* 0x0000e000ff047b82 */ /* 0x000e280000000a00 */
[----:B------:R-:W-:-:S04]  /*0550*/  IMAD.HI.U32 R7, R7, R8, RZ ;  /* 0x0000000807077227 */ /* 0x000fc800078e00ff */
[----:B------:R-:W-:-:S04]  /*0560*/  IMAD.MOV R7, RZ, RZ, -R7 ;  /* 0x000000ffff077224 */ /* 0x000fc800078e0a07 */
[----:B------:R-:W-:-:S05]  /*0570*/  IMAD R8, R3, R7, R8 ;  /* 0x0000000703087224 */ /* 0x000fca00078e0208 */
[----:B------:R-:W-:-:S13]  /*0580*/  ISETP.GT.U32.AND P0, PT, R3, R8, PT ;  /* 0x000000080300720c */ /* 0x000fda0003f04070 */
[----:B------:R-:W-:-:S04]  /*0590*/  @!P0 IADD3 R8, PT, PT, R8, -R3, RZ ;  /* 0x8000000308088210 */ /* 0x000fc80007ffe0ff */
[----:B------:R-:W-:-:S13]  /*05a0*/  ISETP.GT.U32.AND P0, PT, R3, R8, PT ;  /* 0x000000080300720c */ /* 0x000fda0003f04070 */
[----:B------:R-:W-:-:S05]  /*05b0*/  @!P0 IMAD.IADD R8, R8, 0x1, -R3 ;  /* 0x0000000108088824 */ /* 0x000fca00078e0a03 */
[----:B------:R-:W-:-:S04]  /*05c0*/  MOV R3, R8 ;  /* 0x0000000800037202 */ /* 0x000fc80000000f00 */
[----:B------:R-:W-:Y:S02]  /*05d0*/  @!P1 IADD3 R3, PT, PT, -R3, RZ, RZ ;  /* 0x000000ff03039210 */ /* 0x000fe40007ffe1ff */
[----:B------:R-:W-:-:S05]  /*05e0*/  @!P2 LOP3.LUT R3, RZ, R9, RZ, 0x33, !PT ;  /* 0x00000009ff03a212 */ /* 0x000fca00078e33ff */
[----:B0-----:R-:W-:-:S05]  /*05f0*/  IMAD.WIDE R4, R3, 0x4, R4 ;  /* 0x0000000403047825 */ /* 0x001fca00078e0204 */
[----:B-1----:R-:W-:Y:S01]  /*0600*/  STG.E desc[UR4][R4.64], R2 ;  /* 0x0000000204007986 */ /* 0x002fe2000c101904 */
[----:B------:R-:W-:Y:S05]  /*0610*/  EXIT ;  /* 0x000000000000794d */ /* 0x000fea0003800000 */
.L_x_3:
[----:B------:R-:W-:-:S00]  /*0620*/  BRA `(.L_x_3) ;  /* 0xfffffffc00fc7947 */ /* 0x000fc0000383ffff */
[----:B------:R-:W-:-:S00]  /*0630*/  NOP ;  /* 0x0000000000007918 */ /* 0x000fc00000000000 */
        /* <DEDUP_REMOVED lines=12> */
.L_x_4:


//--------------------- .nv.shared.reserved.0     --------------------------
	.section	.nv.shared.reserved.0,"aw",@nobits
	.weak		__nv_reservedSMEM_offset_0_alias
	.size		__nv_reservedSMEM_offset_0_alias, 0, 64
	.other		__nv_reservedSMEM_offset_0_alias,@"STO_CUDA_RESERVED_SHARED STV_DEFAULT"
__nv_reservedSMEM_offset_0_alias:
	.zero		0
	.zero		64


//--------------------- .nv.constant0._Z12mandelKernelPiiffffiii --------------------------
	.section	.nv.constant0._Z12mandelKernelPiiffffiii,"a",@progbits
	.sectionflags	@""
	.align	4
.nv.constant0._Z12mandelKernelPiiffffiii:
	.zero		936


//--------------------- SYMBOLS --------------------------

	.type		.nv.reservedSmem.offset0,@object
	.size		.nv.reservedSmem.offset0,0x4
